	.headerflags	@"EF_CUDA_TEXMODE_UNIFIED EF_CUDA_64BIT_ADDRESS EF_CUDA_ACCELERATORS EF_CUDA_SM90 EF_CUDA_VIRTUAL_SM(EF_CUDA_SM90)"
	.elftype	@"ET_EXEC"


//--------------------- .nv.info                  --------------------------
	.section	.nv.info,"",@"SHT_CUDA_INFO"
	.align	4


	//----- nvinfo : EIATTR_REGCOUNT
	.align		4
        /*0000*/ 	.byte	0x04, 0x2f
        /*0002*/ 	.short	(.L_3 - .L_2)
	.align		4
.L_2:
        /*0004*/ 	.word	index@(triton_poi_fused__native_batch_norm_legit_no_training_21)
        /*0008*/ 	.word	0x00000010


	//----- nvinfo : EIATTR_MIN_STACK_SIZE
	.align		4
.L_3:
        /*000c*/ 	.byte	0x04, 0x12
        /*000e*/ 	.short	(.L_5 - .L_4)
	.align		4
.L_4:
        /*0010*/ 	.word	index@(triton_poi_fused__native_batch_norm_legit_no_training_21)
        /*0014*/ 	.word	0x00000000


	//----- nvinfo : EIATTR_FRAME_SIZE
	.align		4
.L_5:
        /*0018*/ 	.byte	0x04, 0x11
        /*001a*/ 	.short	(.L_7 - .L_6)
	.align		4
.L_6:
        /*001c*/ 	.word	index@(triton_poi_fused__native_batch_norm_legit_no_training_21)
        /*0020*/ 	.word	0x00000000


	//----- nvinfo : EIATTR_MIN_STACK_SIZE
	.align		4
.L_7:
        /*0024*/ 	.byte	0x04, 0x12
        /*0026*/ 	.short	(.L_9 - .L_8)
	.align		4
.L_8:
        /*0028*/ 	.word	index@(triton_poi_fused__native_batch_norm_legit_no_training_21)
        /*002c*/ 	.word	0x00000000
.L_9:


//--------------------- .nv.info.triton_poi_fused__native_batch_norm_legit_no_training_21 --------------------------
	.section	.nv.info.triton_poi_fused__native_batch_norm_legit_no_training_21,"",@"SHT_CUDA_INFO"
	.sectionflags	@""
	.align	4


	//----- nvinfo : EIATTR_CUDA_API_VERSION
	.align		4
        /*0000*/ 	.byte	0x04, 0x37
        /*0002*/ 	.short	(.L_11 - .L_10)
.L_10:
        /*0004*/ 	.word	0x0000007c


	//----- nvinfo : EIATTR_KPARAM_INFO
	.align		4
.L_11:
        /*0008*/ 	.byte	0x04, 0x17
        /*000a*/ 	.short	(.L_13 - .L_12)
.L_12:
        /*000c*/ 	.word	0x00000000
        /*0010*/ 	.short	0x0006
        /*0012*/ 	.short	0x0030
        /*0014*/ 	.byte	0x00, 0xf0, 0x11, 0x00


	//----- nvinfo : EIATTR_KPARAM_INFO
	.align		4
.L_13:
        /*0018*/ 	.byte	0x04, 0x17
        /*001a*/ 	.short	(.L_15 - .L_14)
.L_14:
        /*001c*/ 	.word	0x00000000
        /*0020*/ 	.short	0x0005
        /*0022*/ 	.short	0x0028
        /*0024*/ 	.byte	0x00, 0xf4, 0x21, 0x00


	//----- nvinfo : EIATTR_KPARAM_INFO
	.align		4
.L_15:
        /*0028*/ 	.byte	0x04, 0x17
        /*002a*/ 	.short	(.L_17 - .L_16)
.L_16:
        /*002c*/ 	.word	0x00000000
        /*0030*/ 	.short	0x0004
        /*0032*/ 	.short	0x0020
        /*0034*/ 	.byte	0x00, 0xf4, 0x21, 0x00


	//----- nvinfo : EIATTR_KPARAM_INFO
	.align		4
.L_17:
        /*0038*/ 	.byte	0x04, 0x17
        /*003a*/ 	.short	(.L_19 - .L_18)
.L_18:
        /*003c*/ 	.word	0x00000000
        /*0040*/ 	.short	0x0003
        /*0042*/ 	.short	0x0018
        /*0044*/ 	.byte	0x00, 0xf4, 0x21, 0x00


	//----- nvinfo : EIATTR_KPARAM_INFO
	.align		4
.L_19:
        /*0048*/ 	.byte	0x04, 0x17
        /*004a*/ 	.short	(.L_21 - .L_20)
.L_20:
        /*004c*/ 	.word	0x00000000
        /*0050*/ 	.short	0x0002
        /*0052*/ 	.short	0x0010
        /*0054*/ 	.byte	0x00, 0xf4, 0x21, 0x00


	//----- nvinfo : EIATTR_KPARAM_INFO
	.align		4
.L_21:
        /*0058*/ 	.byte	0x04, 0x17
        /*005a*/ 	.short	(.L_23 - .L_22)
.L_22:
        /*005c*/ 	.word	0x00000000
        /*0060*/ 	.short	0x0001
        /*0062*/ 	.short	0x0008
        /*0064*/ 	.byte	0x00, 0xf4, 0x21, 0x00


	//----- nvinfo : EIATTR_KPARAM_INFO
	.align		4
.L_23:
        /*0068*/ 	.byte	0x04, 0x17
        /*006a*/ 	.short	(.L_25 - .L_24)
.L_24:
        /*006c*/ 	.word	0x00000000
        /*0070*/ 	.short	0x0000
        /*0072*/ 	.short	0x0000
        /*0074*/ 	.byte	0x00, 0xf4, 0x21, 0x00


	//----- nvinfo : EIATTR_SPARSE_MMA_MASK
	.align		4
.L_25:
        /*0078*/ 	.byte	0x03, 0x50
        /*007a*/ 	.short	0x0000


	//----- nvinfo : EIATTR_MAXREG_COUNT
	.align		4
        /*007c*/ 	.byte	0x03, 0x1b
        /*007e*/ 	.short	0x00ff


	//----- nvinfo : EIATTR_EXIT_INSTR_OFFSETS
	.align		4
        /*0080*/ 	.byte	0x04, 0x1c
        /*0082*/ 	.short	(.L_27 - .L_26)


	//   ....[0]....
.L_26:
        /*0084*/ 	.word	0x000002e0


	//----- nvinfo : EIATTR_REQNTID
	.align		4
.L_27:
        /*0088*/ 	.byte	0x04, 0x10
        /*008a*/ 	.short	(.L_29 - .L_28)
.L_28:
        /*008c*/ 	.word	0x00000080
        /*0090*/ 	.word	0x00000001
        /*0094*/ 	.word	0x00000001


	//----- nvinfo : EIATTR_CBANK_PARAM_SIZE
	.align		4
.L_29:
        /*0098*/ 	.byte	0x03, 0x19
        /*009a*/ 	.short	0x0034


	//----- nvinfo : EIATTR_PARAM_CBANK
	.align		4
        /*009c*/ 	.byte	0x04, 0x0a
        /*009e*/ 	.short	(.L_31 - .L_30)
	.align		4
.L_30:
        /*00a0*/ 	.word	index@(.nv.constant0.triton_poi_fused__native_batch_norm_legit_no_training_21)
        /*00a4*/ 	.short	0x0210
        /*00a6*/ 	.short	0x0034


	//----- nvinfo : EIATTR_SW_WAR
	.align		4
.L_31:
        /*00a8*/ 	.byte	0x04, 0x36
        /*00aa*/ 	.short	(.L_33 - .L_32)
.L_32:
        /*00ac*/ 	.word	0x00000008
.L_33:


//--------------------- .nv.callgraph             --------------------------
	.section	.nv.callgraph,"",@"SHT_CUDA_CALLGRAPH"
	.align	4
	.sectionentsize	8
	.align		4
        /*0000*/ 	.word	0x00000000
	.align		4
        /*0004*/ 	.word	0xffffffff
	.align		4
        /*0008*/ 	.word	0x00000000
	.align		4
        /*000c*/ 	.word	0xfffffffe
	.align		4
        /*0010*/ 	.word	0x00000000
	.align		4
        /*0014*/ 	.word	0xfffffffd
	.align		4
        /*0018*/ 	.word	0x00000000
	.align		4
        /*001c*/ 	.word	0xfffffffc


//--------------------- .nv.constant4             --------------------------
	.section	.nv.constant4,"a",@progbits
	.align	8
	.align		8
.nv.constant4:
        /*0000*/ 	.dword	_$_str
	.align		8
        /*0008*/ 	.dword	_$_str_$_2


//--------------------- .text.triton_poi_fused__native_batch_norm_legit_no_training_21 --------------------------
	.section	.text.triton_poi_fused__native_batch_norm_legit_no_training_21,"ax",@progbits
	.align	128
        .global         triton_poi_fused__native_batch_norm_legit_no_training_21
        .type           triton_poi_fused__native_batch_norm_legit_no_training_21,@function
        .size           triton_poi_fused__native_batch_norm_legit_no_training_21,(.L_x_1 - triton_poi_fused__native_batch_norm_legit_no_training_21)
        .other          triton_poi_fused__native_batch_norm_legit_no_training_21,@"STO_CUDA_ENTRY STV_DEFAULT"
triton_poi_fused__native_batch_norm_legit_no_training_21:
.text.triton_poi_fused__native_batch_norm_legit_no_training_21:
[----:B------:R-:W-:Y:S01]  /*0000*/  LDC R1, c[0x0][0x28] ;  /* 0x00000a00ff017b82 */ /* 0x000fe20000000800 */
[----:B------:R-:W1:Y:S07]  /*0010*/  S2R R0, SR_TID.X ;  /* 0x0000000000007919 */ /* 0x000e6e0000002100 */
[----:B------:R-:W2:Y:S01]  /*0020*/  LDC.64 R6, c[0x0][0x220] ;  /* 0x00008800ff067b82 */ /* 0x000ea20000000a00 */
[----:B------:R-:W-:Y:S01]  /*0030*/  ULDC.64 UR4, c[0x0][0x208] ;  /* 0x0000820000047ab9 */ /* 0x000fe20000000a00 */
[----:B------:R-:W3:Y:S06]  /*0040*/  S2R R3, SR_CTAID.X ;  /* 0x0000000000037919 */ /* 0x000eec0000002500 */
[----:B------:R-:W4:Y:S08]  /*0050*/  LDC.64 R4, c[0x0][0x218] ;  /* 0x00008600ff047b82 */ /* 0x000f300000000a00 */
[----:B------:R-:W5:Y:S08]  /*0060*/  LDC.64 R8, c[0x0][0x228] ;  /* 0x00008a00ff087b82 */ /* 0x000f700000000a00 */
[----:B------:R-:W4:Y:S01]  /*0070*/  LDC.64 R10, c[0x0][0x230] ;  /* 0x00008c00ff0a7b82 */ /* 0x000f220000000a00 */
[----:B-1----:R-:W-:-:S02]  /*0080*/  LOP3.LUT R0, R0, 0x7f, RZ, 0xc0, !PT ;  /* 0x0000007f00007812 */ /* 0x002fc400078ec0ff */
[----:B---3--:R-:W-:Y:S02]  /*0090*/  SHF.R.S32.HI R2, RZ, 0x18, R3 ;  /* 0x00000018ff027819 */ /* 0x008fe40000011403 */
[----:B------:R-:W-:Y:S02]  /*00a0*/  LEA R0, R3, R0, 0x7 ;  /* 0x0000000003007211 */ /* 0x000fe400078e38ff */
[----:B------:R-:W-:-:S04]  /*00b0*/  SGXT R3, R2, 0x1 ;  /* 0x000000010203781a */ /* 0x000fc80000000200 */
[----:B------:R-:W-:-:S04]  /*00c0*/  LEA.HI R3, R3, R0, RZ, 0x4 ;  /* 0x0000000003037211 */ /* 0x000fc800078f20ff */
[--C-:B------:R-:W-:Y:S02]  /*00d0*/  SHF.R.S32.HI R2, RZ, 0x4, R3.reuse ;  /* 0x00000004ff027819 */ /* 0x100fe40000011403 */
[----:B------:R-:W-:-:S04]  /*00e0*/  SHF.R.S32.HI R3, RZ, 0x1f, R3 ;  /* 0x0000001fff037819 */ /* 0x000fc80000011403 */
[----:B------:R-:W-:-:S04]  /*00f0*/  LEA.HI R3, R3, R2, RZ, 0x6 ;  /* 0x0000000203037211 */ /* 0x000fc800078f30ff */
[----:B------:R-:W-:-:S04]  /*0100*/  LOP3.LUT R3, R3, 0xffffffc0, RZ, 0xc0, !PT ;  /* 0xffffffc003037812 */ /* 0x000fc800078ec0ff */
[----:B------:R-:W-:Y:S02]  /*0110*/  IADD3 R13, R2, -R3, RZ ;  /* 0x80000003020d7210 */ /* 0x000fe40007ffe0ff */
[----:B------:R-:W1:Y:S03]  /*0120*/  LDC.64 R2, c[0x0][0x210] ;  /* 0x00008400ff027b82 */ /* 0x000e660000000a00 */
[----:B--2---:R-:W-:-:S06]  /*0130*/  IMAD.WIDE R6, R13, 0x4, R6 ;  /* 0x000000040d067825 */ /* 0x004fcc00078e0206 */
[----:B------:R-:W2:Y:S01]  /*0140*/  LDG.E.EL R6, desc[UR4][R6.64] ;  /* 0x0000000406067981 */ /* 0x000ea2000c2e1900 */
[----:B----4-:R-:W-:-:S04]  /*0150*/  IMAD.WIDE R4, R13, 0x4, R4 ;  /* 0x000000040d047825 */ /* 0x010fc800078e0204 */
[C---:B-----5:R-:W-:Y:S02]  /*0160*/  IMAD.WIDE R8, R13.reuse, 0x4, R8 ;  /* 0x000000040d087825 */ /* 0x060fe400078e0208 */
[----:B------:R3:W4:Y:S02]  /*0170*/  LDG.E.EL R5, desc[UR4][R4.64] ;  /* 0x0000000404057981 */ /* 0x000724000c2e1900 */
[----:B0-----:R-:W-:Y:S02]  /*0180*/  IMAD.WIDE R10, R13, 0x4, R10 ;  /* 0x000000040d0a7825 */ /* 0x001fe400078e020a */
[----:B------:R-:W5:Y:S02]  /*0190*/  LDG.E.EL R8, desc[UR4][R8.64] ;  /* 0x0000000408087981 */ /* 0x000f64000c2e1900 */
[C---:B-1----:R-:W-:Y:S02]  /*01a0*/  IMAD.WIDE R2, R0.reuse, 0x4, R2 ;  /* 0x0000000400027825 */ /* 0x042fe400078e0202 */
[----:B------:R-:W5:Y:S04]  /*01b0*/  LDG.E.EL R11, desc[UR4][R10.64] ;  /* 0x000000040a0b7981 */ /* 0x000f68000c2e1900 */
[----:B------:R0:W4:Y:S01]  /*01c0*/  LDG.E R12, desc[UR4][R2.64] ;  /* 0x00000004020c7981 */ /* 0x000122000c1e1900 */
[----:B---3--:R-:W-:Y:S01]  /*01d0*/  HFMA2.MMA R4, -RZ, RZ, 1.625, 0 ;  /* 0x3e800000ff047435 */ /* 0x008fe200000001ff */
[----:B0-----:R-:W0:Y:S02]  /*01e0*/  LDC.64 R2, c[0x0][0x238] ;  /* 0x00008e00ff027b82 */ /* 0x001e240000000a00 */
[----:B0-----:R-:W-:-:S04]  /*01f0*/  IMAD.WIDE R2, R0, 0x4, R2 ;  /* 0x0000000400027825 */ /* 0x001fc800078e0202 */
[----:B--2---:R-:W-:-:S04]  /*0200*/  FADD R6, R6, 9.9999997473787516356e-06 ;  /* 0x3727c5ac06067421 */ /* 0x004fc80000000000 */
[----:B------:R-:W0:Y:S02]  /*0210*/  MUFU.SQRT R7, R6 ;  /* 0x0000000600077308 */ /* 0x000e240000002000 */
[C---:B0-----:R-:W-:Y:S02]  /*0220*/  FSETP.GT.AND P0, PT, R7.reuse, 8.50705917302346158658e+37, PT ;  /* 0x7e8000000700780b */ /* 0x041fe40003f04000 */
[----:B------:R-:W-:-:S11]  /*0230*/  FSETP.GEU.AND P1, PT, R7, 1.175494350822287508e-38, PT ;  /* 0x008000000700780b */ /* 0x000fd60003f2e000 */
[----:B------:R-:W-:-:S04]  /*0240*/  @P0 FMUL R7, R7, 0.25 ;  /* 0x3e80000007070820 */ /* 0x000fc80000400000 */
[----:B------:R-:W-:-:S06]  /*0250*/  @!P1 FMUL R7, R7, 16777216 ;  /* 0x4b80000007079820 */ /* 0x000fcc0000400000 */
[----:B------:R-:W0:Y:S01]  /*0260*/  MUFU.RCP R7, R7 ;  /* 0x0000000700077308 */ /* 0x000e220000001000 */
[----:B------:R-:W-:Y:S01]  /*0270*/  FSEL R4, R4, 1, P0 ;  /* 0x3f80000004047808 */ /* 0x000fe20000000000 */
[----:B----4-:R-:W-:-:S04]  /*0280*/  FADD R5, R12, -R5 ;  /* 0x800000050c057221 */ /* 0x010fc80000000000 */
[----:B------:R-:W-:-:S04]  /*0290*/  @!P1 FMUL R4, R4, 16777216 ;  /* 0x4b80000004049820 */ /* 0x000fc80000400000 */
[----:B0-----:R-:W-:-:S04]  /*02a0*/  FMUL R4, R7, R4 ;  /* 0x0000000407047220 */ /* 0x001fc80000400000 */
[----:B------:R-:W-:-:S04]  /*02b0*/  FMUL R4, R5, R4 ;  /* 0x0000000405047220 */ /* 0x000fc80000400000 */
[----:B-----5:R-:W-:-:S05]  /*02c0*/  FFMA R11, R8, R4, R11 ;  /* 0x00000004080b7223 */ /* 0x020fca000000000b */
[----:B------:R-:W-:Y:S01]  /*02d0*/  STG.E desc[UR4][R2.64], R11 ;  /* 0x0000000b02007986 */ /* 0x000fe2000c101904 */
[----:B------:R-:W-:Y:S05]  /*02e0*/  EXIT ;  /* 0x000000000000794d */ /* 0x000fea0003800000 */
.L_x_0:
[----:B------:R-:W-:-:S00]  /*02f0*/  BRA `(.L_x_0) ;  /* 0xfffffffc00fc7947 */ /* 0x000fc0000383ffff */
[----:B------:R-:W-:-:S00]  /*0300*/  NOP ;  /* 0x0000000000007918 */ /* 0x000fc00000000000 */
[----:B------:R-:W-:-:S00]  /*0310*/  NOP ;  /* 0x0000000000007918 */ /* 0x000fc00000000000 */
[----:B------:R-:W-:-:S00]  /*0320*/  NOP ;  /* 0x0000000000007918 */ /* 0x000fc00000000000 */
[----:B------:R-:W-:-:S00]  /*0330*/  NOP ;  /* 0x0000000000007918 */ /* 0x000fc00000000000 */
[----:B------:R-:W-:-:S00]  /*0340*/  NOP ;  /* 0x0000000000007918 */ /* 0x000fc00000000000 */
[----:B------:R-:W-:-:S00]  /*0350*/  NOP ;  /* 0x0000000000007918 */ /* 0x000fc00000000000 */
[----:B------:R-:W-:-:S00]  /*0360*/  NOP ;  /* 0x0000000000007918 */ /* 0x000fc00000000000 */
[----:B------:R-:W-:-:S00]  /*0370*/  NOP ;  /* 0x0000000000007918 */ /* 0x000fc00000000000 */
.L_x_1:


//--------------------- .nv.global.init           --------------------------
	.section	.nv.global.init,"aw",@progbits
.nv.global.init:
	.type		_$_str,@object
	.size		_$_str,(_$_str_$_2 - _$_str)
_$_str:
        /*0000*/ 	.byte	0x5f, 0x5f, 0x43, 0x55, 0x44, 0x41, 0x5f, 0x46, 0x54, 0x5a, 0x00
	.type		_$_str_$_2,@object
	.size		_$_str_$_2,(.L_1 - _$_str_$_2)
_$_str_$_2:
        /*000b*/ 	.byte	0x5f, 0x5f, 0x43, 0x55, 0x44, 0x41, 0x5f, 0x50, 0x52, 0x45, 0x43, 0x5f, 0x53, 0x51, 0x52, 0x54
        /*001b*/ 	.byte	0x00
.L_1:


//--------------------- .nv.constant0.triton_poi_fused__native_batch_norm_legit_no_training_21 --------------------------
	.section	.nv.constant0.triton_poi_fused__native_batch_norm_legit_no_training_21,"a",@progbits
	.sectionflags	@""
	.align	4
.nv.constant0.triton_poi_fused__native_batch_norm_legit_no_training_21:
	.zero		580
